//
// Generated by NVIDIA NVVM Compiler
//
// Compiler Build ID: CL-36424714
// Cuda compilation tools, release 13.0, V13.0.88
// Based on NVVM 20.0.0
//

.version 9.0
.target sm_100
.address_size 64

	// .globl	_Z6matAddPiS_S_

.visible .entry _Z6matAddPiS_S_(
	.param .u64 .ptr .align 1 _Z6matAddPiS_S__param_0,
	.param .u64 .ptr .align 1 _Z6matAddPiS_S__param_1,
	.param .u64 .ptr .align 1 _Z6matAddPiS_S__param_2
)
{
	.reg .b32 	%r<8>;
	.reg .b64 	%rd<11>;

	ld.param.u64 	%rd1, [_Z6matAddPiS_S__param_0];
	ld.param.u64 	%rd2, [_Z6matAddPiS_S__param_1];
	ld.param.u64 	%rd3, [_Z6matAddPiS_S__param_2];
	cvta.to.global.u64 	%rd4, %rd3;
	cvta.to.global.u64 	%rd5, %rd2;
	cvta.to.global.u64 	%rd6, %rd1;
	mov.u32 	%r1, %tid.x;
	mov.u32 	%r2, %ntid.y;
	mov.u32 	%r3, %tid.y;
	mad.lo.s32 	%r4, %r1, %r2, %r3;
	mul.wide.u32 	%rd7, %r4, 4;
	add.s64 	%rd8, %rd6, %rd7;
	ld.global.u32 	%r5, [%rd8];
	add.s64 	%rd9, %rd5, %rd7;
	ld.global.u32 	%r6, [%rd9];
	add.s32 	%r7, %r6, %r5;
	add.s64 	%rd10, %rd4, %rd7;
	st.global.u32 	[%rd10], %r7;
	ret;

}


// ===== COMPILED SASS (sm_100) =====

	.target	sm_100

	.elftype	@"ET_EXEC"


//--------------------- .note.nv.tkinfo           --------------------------
	.section	.note.nv.tkinfo,"",@"SHT_NOTE"
	.sectionflags	@"SHF_NOTE_NV_TKINFO"
	.tkinfo
        /*0018*/ 	.word	0x00000002
        /*0030*/ 	.string	""
        /*0030*/ 	.string	"ptxas"
        /*0030*/ 	.string	"Cuda compilation tools, release 13.0, V13.0.88"
        /*0030*/ 	.string	"Build cuda_13.0.r13.0/compiler.36424714_0"
        /*0030*/ 	.string	"-arch sm_100 -m 64 "



//--------------------- .note.nv.cuinfo           --------------------------
	.section	.note.nv.cuinfo,"",@"SHT_NOTE"
	.sectionflags	@"SHF_NOTE_NV_CUINFO"
        /*0018*/ 	.short	0x0002
        /*001a*/ 	.short	0x0064
        /*001c*/ 	.short	0x0082
	.zero		2


//--------------------- .nv.info                  --------------------------
	.section	.nv.info,"",@"SHT_CUDA_INFO"
	.align	4


	//----- nvinfo : EIATTR_REGCOUNT
	.align		4
        /*0000*/ 	.byte	0x04, 0x2f
        /*0002*/ 	.short	(.L_1 - .L_0)
	.align		4
.L_0:
        /*0004*/ 	.word	index@(_Z6matAddPiS_S_)
        /*0008*/ 	.word	0x0000000c


	//----- nvinfo : EIATTR_FRAME_SIZE
	.align		4
.L_1:
        /*000c*/ 	.byte	0x04, 0x11
        /*000e*/ 	.short	(.L_3 - .L_2)
	.align		4
.L_2:
        /*0010*/ 	.word	index@(_Z6matAddPiS_S_)
        /*0014*/ 	.word	0x00000000


	//----- nvinfo : EIATTR_MIN_STACK_SIZE
	.align		4
.L_3:
        /*0018*/ 	.byte	0x04, 0x12
        /*001a*/ 	.short	(.L_5 - .L_4)
	.align		4
.L_4:
        /*001c*/ 	.word	index@(_Z6matAddPiS_S_)
        /*0020*/ 	.word	0x00000000
.L_5:


//--------------------- .nv.compat                --------------------------
	.section	.nv.compat,"",@"SHT_CUDA_COMPAT_INFO"
	.align	4
        /*0000*/ 	.byte	0x02, 0x09, 0x00, 0x00, 0x02, 0x02, 0x01, 0x00, 0x02, 0x05, 0x05, 0x00, 0x03, 0x07, 0x01, 0x01
        /*0010*/ 	.byte	0x02, 0x03, 0x00, 0x00, 0x02, 0x06, 0x01, 0x00, 0x04, 0x0b, 0x08, 0x00, 0x09, 0x00, 0x00, 0x00
        /*0020*/ 	.byte	0x00, 0x00, 0x00, 0x00


//--------------------- .nv.info._Z6matAddPiS_S_  --------------------------
	.section	.nv.info._Z6matAddPiS_S_,"",@"SHT_CUDA_INFO"
	.sectionflags	@""
	.align	4


	//----- nvinfo : EIATTR_CUDA_API_VERSION
	.align		4
        /*0000*/ 	.byte	0x04, 0x37
        /*0002*/ 	.short	(.L_7 - .L_6)
.L_6:
        /*0004*/ 	.word	0x00000082


	//----- nvinfo : EIATTR_KPARAM_INFO
	.align		4
.L_7:
        /*0008*/ 	.byte	0x04, 0x17
        /*000a*/ 	.short	(.L_9 - .L_8)
.L_8:
        /*000c*/ 	.word	0x00000000
        /*0010*/ 	.short	0x0002
        /*0012*/ 	.short	0x0010
        /*0014*/ 	.byte	0x00, 0xf5, 0x21, 0x00


	//----- nvinfo : EIATTR_KPARAM_INFO
	.align		4
.L_9:
        /*0018*/ 	.byte	0x04, 0x17
        /*001a*/ 	.short	(.L_11 - .L_10)
.L_10:
        /*001c*/ 	.word	0x00000000
        /*0020*/ 	.short	0x0001
        /*0022*/ 	.short	0x0008
        /*0024*/ 	.byte	0x00, 0xf5, 0x21, 0x00


	//----- nvinfo : EIATTR_KPARAM_INFO
	.align		4
.L_11:
        /*0028*/ 	.byte	0x04, 0x17
        /*002a*/ 	.short	(.L_13 - .L_12)
.L_12:
        /*002c*/ 	.word	0x00000000
        /*0030*/ 	.short	0x0000
        /*0032*/ 	.short	0x0000
        /*0034*/ 	.byte	0x00, 0xf5, 0x21, 0x00


	//----- nvinfo : EIATTR_SPARSE_MMA_MASK
	.align		4
.L_13:
        /*0038*/ 	.byte	0x03, 0x50
        /*003a*/ 	.short	0x0000


	//----- nvinfo : EIATTR_MAXREG_COUNT
	.align		4
        /*003c*/ 	.byte	0x03, 0x1b
        /*003e*/ 	.short	0x00ff


	//----- nvinfo : EIATTR_MERCURY_ISA_VERSION
	.align		4
        /*0040*/ 	.byte	0x03, 0x5f
        /*0042*/ 	.short	0x0101


	//----- nvinfo : EIATTR_VRC_CTA_INIT_COUNT
	.align		4
        /*0044*/ 	.byte	0x02, 0x4a
	.zero		1
	.zero		1


	//----- nvinfo : EIATTR_EXIT_INSTR_OFFSETS
	.align		4
        /*0048*/ 	.byte	0x04, 0x1c
        /*004a*/ 	.short	(.L_15 - .L_14)


	//   ....[0]....
.L_14:
        /*004c*/ 	.word	0x00000100


	//----- nvinfo : EIATTR_CBANK_PARAM_SIZE
	.align		4
.L_15:
        /*0050*/ 	.byte	0x03, 0x19
        /*0052*/ 	.short	0x0018


	//----- nvinfo : EIATTR_PARAM_CBANK
	.align		4
        /*0054*/ 	.byte	0x04, 0x0a
        /*0056*/ 	.short	(.L_17 - .L_16)
	.align		4
.L_16:
        /*0058*/ 	.word	index@(.nv.constant0._Z6matAddPiS_S_)
        /*005c*/ 	.short	0x0380
        /*005e*/ 	.short	0x0018


	//----- nvinfo : EIATTR_SW_WAR
	.align		4
.L_17:
        /*0060*/ 	.byte	0x04, 0x36
        /*0062*/ 	.short	(.L_19 - .L_18)
.L_18:
        /*0064*/ 	.word	0x00000008
.L_19:


//--------------------- .nv.callgraph             --------------------------
	.section	.nv.callgraph,"",@"SHT_CUDA_CALLGRAPH"
	.align	4
	.sectionentsize	8
	.align		4
        /*0000*/ 	.word	0x00000000
	.align		4
        /*0004*/ 	.word	0xffffffff
	.align		4
        /*0008*/ 	.word	0x00000000
	.align		4
        /*000c*/ 	.word	0xfffffffe
	.align		4
        /*0010*/ 	.word	0x00000000
	.align		4
        /*0014*/ 	.word	0xfffffffd
	.align		4
        /*0018*/ 	.word	0x00000000
	.align		4
        /*001c*/ 	.word	0xfffffffc


//--------------------- .text._Z6matAddPiS_S_     --------------------------
	.section	.text._Z6matAddPiS_S_,"ax",@progbits
	.align	128
        .global         _Z6matAddPiS_S_
        .type           _Z6matAddPiS_S_,@function
        .size           _Z6matAddPiS_S_,(.L_x_1 - _Z6matAddPiS_S_)
        .other          _Z6matAddPiS_S_,@"STO_CUDA_ENTRY STV_DEFAULT"
_Z6matAddPiS_S_:
.text._Z6matAddPiS_S_:
[----:B------:R-:W-:Y:S01]  /*0000*/  LDC R1, c[0x0][0x37c] ;  /* 0x0000df00ff017b82 */ /* 0x000fe20000000800 */
[----:B------:R-:W0:Y:S07]  /*0010*/  S2R R9, SR_TID.X ;  /* 0x0000000000097919 */ /* 0x000e2e0000002100 */
[----:B------:R-:W1:Y:S01]  /*0020*/  LDC.64 R2, c[0x0][0x380] ;  /* 0x0000e000ff027b82 */ /* 0x000e620000000a00 */
[----:B------:R-:W0:Y:S01]  /*0030*/  LDCU UR6, c[0x0][0x364] ;  /* 0x00006c80ff0677ac */ /* 0x000e220008000800 */
[----:B------:R-:W0:Y:S01]  /*0040*/  S2R R0, SR_TID.Y ;  /* 0x0000000000007919 */ /* 0x000e220000002200 */
[----:B------:R-:W2:Y:S05]  /*0050*/  LDCU.64 UR4, c[0x0][0x358] ;  /* 0x00006b00ff0477ac */ /* 0x000eaa0008000a00 */
[----:B------:R-:W3:Y:S08]  /*0060*/  LDC.64 R4, c[0x0][0x388] ;  /* 0x0000e200ff047b82 */ /* 0x000ef00000000a00 */
[----:B------:R-:W4:Y:S01]  /*0070*/  LDC.64 R6, c[0x0][0x390] ;  /* 0x0000e400ff067b82 */ /* 0x000f220000000a00 */
[----:B0-----:R-:W-:-:S04]  /*0080*/  IMAD R9, R9, UR6, R0 ;  /* 0x0000000609097c24 */ /* 0x001fc8000f8e0200 */
[----:B-1----:R-:W-:-:S04]  /*0090*/  IMAD.WIDE.U32 R2, R9, 0x4, R2 ;  /* 0x0000000409027825 */ /* 0x002fc800078e0002 */
[C---:B---3--:R-:W-:Y:S02]  /*00a0*/  IMAD.WIDE.U32 R4, R9.reuse, 0x4, R4 ;  /* 0x0000000409047825 */ /* 0x048fe400078e0004 */
[----:B--2---:R-:W2:Y:S04]  /*00b0*/  LDG.E R2, desc[UR4][R2.64] ;  /* 0x0000000402027981 */ /* 0x004ea8000c1e1900 */
[----:B------:R-:W2:Y:S01]  /*00c0*/  LDG.E R5, desc[UR4][R4.64] ;  /* 0x0000000404057981 */ /* 0x000ea2000c1e1900 */
[----:B----4-:R-:W-:Y:S01]  /*00d0*/  IMAD.WIDE.U32 R6, R9, 0x4, R6 ;  /* 0x0000000409067825 */ /* 0x010fe200078e0006 */
[----:B--2---:R-:W-:-:S05]  /*00e0*/  IADD3 R9, PT, PT, R2, R5, RZ ;  /* 0x0000000502097210 */ /* 0x004fca0007ffe0ff */
[----:B------:R-:W-:Y:S01]  /*00f0*/  STG.E desc[UR4][R6.64], R9 ;  /* 0x0000000906007986 */ /* 0x000fe2000c101904 */
[----:B------:R-:W-:Y:S05]  /*0100*/  EXIT ;  /* 0x000000000000794d */ /* 0x000fea0003800000 */
.L_x_0:
[----:B------:R-:W-:-:S00]  /*0110*/  BRA `(.L_x_0) ;  /* 0xfffffffc00fc7947 */ /* 0x000fc0000383ffff */
[----:B------:R-:W-:-:S00]  /*0120*/  NOP ;  /* 0x0000000000007918 */ /* 0x000fc00000000000 */
        /* <DEDUP_REMOVED lines=13> */
.L_x_1:


//--------------------- .nv.shared.reserved.0     --------------------------
	.section	.nv.shared.reserved.0,"aw",@nobits
	.weak		__nv_reservedSMEM_offset_0_alias
	.size		__nv_reservedSMEM_offset_0_alias, 0, 64
	.other		__nv_reservedSMEM_offset_0_alias,@"STO_CUDA_RESERVED_SHARED STV_DEFAULT"
__nv_reservedSMEM_offset_0_alias:
	.zero		0
	.zero		64


//--------------------- .nv.constant0._Z6matAddPiS_S_ --------------------------
	.section	.nv.constant0._Z6matAddPiS_S_,"a",@progbits
	.sectionflags	@""
	.align	4
.nv.constant0._Z6matAddPiS_S_:
	.zero		920


//--------------------- SYMBOLS --------------------------

	.type		.nv.reservedSmem.offset0,@object
	.size		.nv.reservedSmem.offset0,0x4
